//
// Generated by NVIDIA NVVM Compiler
//
// Compiler Build ID: CL-36424714
// Cuda compilation tools, release 13.0, V13.0.88
// Based on NVVM 20.0.0
//

.version 9.0
.target sm_100
.address_size 64

	// .globl	_Z19exclusiveScanKernelPiS_i
.extern .shared .align 16 .b8 temp[];

.visible .entry _Z19exclusiveScanKernelPiS_i(
	.param .u64 .ptr .align 1 _Z19exclusiveScanKernelPiS_i_param_0,
	.param .u64 .ptr .align 1 _Z19exclusiveScanKernelPiS_i_param_1,
	.param .u32 _Z19exclusiveScanKernelPiS_i_param_2
)
{
	.reg .pred 	%p<8>;
	.reg .b32 	%r<53>;
	.reg .b64 	%rd<9>;

	ld.param.u64 	%rd1, [_Z19exclusiveScanKernelPiS_i_param_0];
	ld.param.u64 	%rd2, [_Z19exclusiveScanKernelPiS_i_param_1];
	ld.param.u32 	%r14, [_Z19exclusiveScanKernelPiS_i_param_2];
	cvta.to.global.u64 	%rd3, %rd2;
	mov.u32 	%r1, %tid.x;
	shl.b32 	%r2, %r1, 1;
	mul.wide.u32 	%rd4, %r2, 4;
	add.s64 	%rd5, %rd3, %rd4;
	ld.global.u32 	%r16, [%rd5];
	shl.b32 	%r17, %r1, 3;
	mov.u32 	%r18, temp;
	add.s32 	%r3, %r18, %r17;
	or.b32  	%r4, %r2, 1;
	ld.global.u32 	%r19, [%rd5+4];
	st.shared.v2.u32 	[%r3], {%r16, %r19};
	setp.lt.s32 	%p1, %r14, 2;
	mov.b32 	%r50, 1;
	@%p1 bra 	$L__BB0_5;
	mov.b32 	%r50, 1;
	mov.u32 	%r48, %r14;
$L__BB0_2:
	shr.u32 	%r7, %r48, 1;
	setp.ge.u32 	%p2, %r1, %r7;
	@%p2 bra 	$L__BB0_4;
	mul.lo.s32 	%r21, %r50, %r4;
	shl.b32 	%r22, %r21, 2;
	add.s32 	%r24, %r18, %r22;
	ld.shared.u32 	%r25, [%r24+-4];
	shl.b32 	%r26, %r50, 2;
	add.s32 	%r27, %r24, %r26;
	ld.shared.u32 	%r28, [%r27+-4];
	add.s32 	%r29, %r28, %r25;
	st.shared.u32 	[%r27+-4], %r29;
$L__BB0_4:
	shl.b32 	%r50, %r50, 1;
	setp.gt.u32 	%p3, %r48, 3;
	mov.u32 	%r48, %r7;
	@%p3 bra 	$L__BB0_2;
$L__BB0_5:
	setp.ne.s32 	%p4, %r1, 0;
	@%p4 bra 	$L__BB0_7;
	shl.b32 	%r30, %r14, 2;
	add.s32 	%r32, %r18, %r30;
	mov.b32 	%r33, 0;
	st.shared.u32 	[%r32+-4], %r33;
$L__BB0_7:
	setp.lt.s32 	%p5, %r14, 2;
	@%p5 bra 	$L__BB0_12;
	mov.b32 	%r51, 1;
$L__BB0_9:
	shr.u32 	%r35, %r50, 31;
	add.s32 	%r36, %r50, %r35;
	shr.s32 	%r50, %r36, 1;
	bar.sync 	0;
	setp.ge.u32 	%p6, %r1, %r51;
	@%p6 bra 	$L__BB0_11;
	mul.lo.s32 	%r37, %r50, %r4;
	shl.b32 	%r38, %r37, 2;
	add.s32 	%r40, %r18, %r38;
	ld.shared.u32 	%r41, [%r40+-4];
	shl.b32 	%r42, %r50, 2;
	add.s32 	%r43, %r40, %r42;
	ld.shared.u32 	%r44, [%r43+-4];
	st.shared.u32 	[%r40+-4], %r44;
	add.s32 	%r45, %r44, %r41;
	st.shared.u32 	[%r43+-4], %r45;
$L__BB0_11:
	shl.b32 	%r51, %r51, 1;
	setp.lt.s32 	%p7, %r51, %r14;
	@%p7 bra 	$L__BB0_9;
$L__BB0_12:
	cvta.to.global.u64 	%rd6, %rd1;
	bar.sync 	0;
	ld.shared.v2.u32 	{%r46, %r47}, [%r3];
	add.s64 	%rd8, %rd6, %rd4;
	st.global.u32 	[%rd8], %r46;
	st.global.u32 	[%rd8+4], %r47;
	ret;

}


// ===== COMPILED SASS (sm_100) =====

	.target	sm_100

	.elftype	@"ET_EXEC"


//--------------------- .note.nv.tkinfo           --------------------------
	.section	.note.nv.tkinfo,"",@"SHT_NOTE"
	.sectionflags	@"SHF_NOTE_NV_TKINFO"
	.tkinfo
        /*0018*/ 	.word	0x00000002
        /*0030*/ 	.string	""
        /*0030*/ 	.string	"ptxas"
        /*0030*/ 	.string	"Cuda compilation tools, release 13.0, V13.0.88"
        /*0030*/ 	.string	"Build cuda_13.0.r13.0/compiler.36424714_0"
        /*0030*/ 	.string	"-arch sm_100 -m 64 "



//--------------------- .note.nv.cuinfo           --------------------------
	.section	.note.nv.cuinfo,"",@"SHT_NOTE"
	.sectionflags	@"SHF_NOTE_NV_CUINFO"
        /*0018*/ 	.short	0x0002
        /*001a*/ 	.short	0x0064
        /*001c*/ 	.short	0x0082
	.zero		2


//--------------------- .nv.info                  --------------------------
	.section	.nv.info,"",@"SHT_CUDA_INFO"
	.align	4


	//----- nvinfo : EIATTR_REGCOUNT
	.align		4
        /*0000*/ 	.byte	0x04, 0x2f
        /*0002*/ 	.short	(.L_1 - .L_0)
	.align		4
.L_0:
        /*0004*/ 	.word	index@(_Z19exclusiveScanKernelPiS_i)
        /*0008*/ 	.word	0x0000000e


	//----- nvinfo : EIATTR_FRAME_SIZE
	.align		4
.L_1:
        /*000c*/ 	.byte	0x04, 0x11
        /*000e*/ 	.short	(.L_3 - .L_2)
	.align		4
.L_2:
        /*0010*/ 	.word	index@(_Z19exclusiveScanKernelPiS_i)
        /*0014*/ 	.word	0x00000000


	//----- nvinfo : EIATTR_MIN_STACK_SIZE
	.align		4
.L_3:
        /*0018*/ 	.byte	0x04, 0x12
        /*001a*/ 	.short	(.L_5 - .L_4)
	.align		4
.L_4:
        /*001c*/ 	.word	index@(_Z19exclusiveScanKernelPiS_i)
        /*0020*/ 	.word	0x00000000
.L_5:


//--------------------- .nv.compat                --------------------------
	.section	.nv.compat,"",@"SHT_CUDA_COMPAT_INFO"
	.align	4
        /*0000*/ 	.byte	0x02, 0x09, 0x00, 0x00, 0x02, 0x02, 0x01, 0x00, 0x02, 0x05, 0x05, 0x00, 0x03, 0x07, 0x01, 0x01
        /*0010*/ 	.byte	0x02, 0x03, 0x00, 0x00, 0x02, 0x06, 0x01, 0x00, 0x04, 0x0b, 0x08, 0x00, 0x09, 0x00, 0x00, 0x00
        /*0020*/ 	.byte	0x00, 0x00, 0x00, 0x00


//--------------------- .nv.info._Z19exclusiveScanKernelPiS_i --------------------------
	.section	.nv.info._Z19exclusiveScanKernelPiS_i,"",@"SHT_CUDA_INFO"
	.sectionflags	@""
	.align	4


	//----- nvinfo : EIATTR_CUDA_API_VERSION
	.align		4
        /*0000*/ 	.byte	0x04, 0x37
        /*0002*/ 	.short	(.L_7 - .L_6)
.L_6:
        /*0004*/ 	.word	0x00000082


	//----- nvinfo : EIATTR_KPARAM_INFO
	.align		4
.L_7:
        /*0008*/ 	.byte	0x04, 0x17
        /*000a*/ 	.short	(.L_9 - .L_8)
.L_8:
        /*000c*/ 	.word	0x00000000
        /*0010*/ 	.short	0x0002
        /*0012*/ 	.short	0x0010
        /*0014*/ 	.byte	0x00, 0xf0, 0x11, 0x00


	//----- nvinfo : EIATTR_KPARAM_INFO
	.align		4
.L_9:
        /*0018*/ 	.byte	0x04, 0x17
        /*001a*/ 	.short	(.L_11 - .L_10)
.L_10:
        /*001c*/ 	.word	0x00000000
        /*0020*/ 	.short	0x0001
        /*0022*/ 	.short	0x0008
        /*0024*/ 	.byte	0x00, 0xf5, 0x21, 0x00


	//----- nvinfo : EIATTR_KPARAM_INFO
	.align		4
.L_11:
        /*0028*/ 	.byte	0x04, 0x17
        /*002a*/ 	.short	(.L_13 - .L_12)
.L_12:
        /*002c*/ 	.word	0x00000000
        /*0030*/ 	.short	0x0000
        /*0032*/ 	.short	0x0000
        /*0034*/ 	.byte	0x00, 0xf5, 0x21, 0x00


	//----- nvinfo : EIATTR_SPARSE_MMA_MASK
	.align		4
.L_13:
        /*0038*/ 	.byte	0x03, 0x50
        /*003a*/ 	.short	0x0000


	//----- nvinfo : EIATTR_MAXREG_COUNT
	.align		4
        /*003c*/ 	.byte	0x03, 0x1b
        /*003e*/ 	.short	0x00ff


	//----- nvinfo : EIATTR_NUM_BARRIERS
	.align		4
        /*0040*/ 	.byte	0x02, 0x4c
        /*0042*/ 	.byte	0x01
	.zero		1


	//----- nvinfo : EIATTR_MERCURY_ISA_VERSION
	.align		4
        /*0044*/ 	.byte	0x03, 0x5f
        /*0046*/ 	.short	0x0101


	//----- nvinfo : EIATTR_VRC_CTA_INIT_COUNT
	.align		4
        /*0048*/ 	.byte	0x02, 0x4a
	.zero		1
	.zero		1


	//----- nvinfo : EIATTR_EXIT_INSTR_OFFSETS
	.align		4
        /*004c*/ 	.byte	0x04, 0x1c
        /*004e*/ 	.short	(.L_15 - .L_14)


	//   ....[0]....
.L_14:
        /*0050*/ 	.word	0x000003f0


	//----- nvinfo : EIATTR_CBANK_PARAM_SIZE
	.align		4
.L_15:
        /*0054*/ 	.byte	0x03, 0x19
        /*0056*/ 	.short	0x0014


	//----- nvinfo : EIATTR_PARAM_CBANK
	.align		4
        /*0058*/ 	.byte	0x04, 0x0a
        /*005a*/ 	.short	(.L_17 - .L_16)
	.align		4
.L_16:
        /*005c*/ 	.word	index@(.nv.constant0._Z19exclusiveScanKernelPiS_i)
        /*0060*/ 	.short	0x0380
        /*0062*/ 	.short	0x0014


	//----- nvinfo : EIATTR_SW_WAR
	.align		4
.L_17:
        /*0064*/ 	.byte	0x04, 0x36
        /*0066*/ 	.short	(.L_19 - .L_18)
.L_18:
        /*0068*/ 	.word	0x00000008
.L_19:


//--------------------- .nv.callgraph             --------------------------
	.section	.nv.callgraph,"",@"SHT_CUDA_CALLGRAPH"
	.align	4
	.sectionentsize	8
	.align		4
        /*0000*/ 	.word	0x00000000
	.align		4
        /*0004*/ 	.word	0xffffffff
	.align		4
        /*0008*/ 	.word	0x00000000
	.align		4
        /*000c*/ 	.word	0xfffffffe
	.align		4
        /*0010*/ 	.word	0x00000000
	.align		4
        /*0014*/ 	.word	0xfffffffd
	.align		4
        /*0018*/ 	.word	0x00000000
	.align		4
        /*001c*/ 	.word	0xfffffffc


//--------------------- .text._Z19exclusiveScanKernelPiS_i --------------------------
	.section	.text._Z19exclusiveScanKernelPiS_i,"ax",@progbits
	.align	128
        .global         _Z19exclusiveScanKernelPiS_i
        .type           _Z19exclusiveScanKernelPiS_i,@function
        .size           _Z19exclusiveScanKernelPiS_i,(.L_x_5 - _Z19exclusiveScanKernelPiS_i)
        .other          _Z19exclusiveScanKernelPiS_i,@"STO_CUDA_ENTRY STV_DEFAULT"
_Z19exclusiveScanKernelPiS_i:
.text._Z19exclusiveScanKernelPiS_i:
[----:B------:R-:W-:Y:S01]  /*0000*/  LDC R1, c[0x0][0x37c] ;  /* 0x0000df00ff017b82 */ /* 0x000fe20000000800 */
[----:B------:R-:W0:Y:S07]  /*0010*/  S2R R11, SR_TID.X ;  /* 0x00000000000b7919 */ /* 0x000e2e0000002100 */
[----:B------:R-:W1:Y:S01]  /*0020*/  LDC.64 R2, c[0x0][0x388] ;  /* 0x0000e200ff027b82 */ /* 0x000e620000000a00 */
[----:B------:R-:W2:Y:S01]  /*0030*/  LDCU.64 UR8, c[0x0][0x358] ;  /* 0x00006b00ff0877ac */ /* 0x000ea20008000a00 */
[----:B------:R-:W3:Y:S06]  /*0040*/  LDCU UR6, c[0x0][0x390] ;  /* 0x00007200ff0677ac */ /* 0x000eec0008000800 */
[----:B------:R-:W4:Y:S08]  /*0050*/  S2UR UR5, SR_CgaCtaId ;  /* 0x00000000000579c3 */ /* 0x000f300000008800 */
[----:B------:R-:W5:Y:S01]  /*0060*/  LDC R9, c[0x0][0x390] ;  /* 0x0000e400ff097b82 */ /* 0x000f620000000800 */
[----:B0-----:R-:W-:-:S04]  /*0070*/  IMAD.SHL.U32 R0, R11, 0x2, RZ ;  /* 0x000000020b007824 */ /* 0x001fc800078e00ff */
[----:B-1----:R-:W-:-:S05]  /*0080*/  IMAD.WIDE.U32 R2, R0, 0x4, R2 ;  /* 0x0000000400027825 */ /* 0x002fca00078e0002 */
[----:B--2---:R-:W2:Y:S04]  /*0090*/  LDG.E R4, desc[UR8][R2.64] ;  /* 0x0000000802047981 */ /* 0x004ea8000c1e1900 */
[----:B------:R0:W2:Y:S01]  /*00a0*/  LDG.E R5, desc[UR8][R2.64+0x4] ;  /* 0x0000040802057981 */ /* 0x0000a2000c1e1900 */
[----:B------:R-:W-:Y:S01]  /*00b0*/  UMOV UR4, 0x400 ;  /* 0x0000040000047882 */ /* 0x000fe20000000000 */
[----:B---3--:R-:W-:Y:S01]  /*00c0*/  UISETP.GE.AND UP0, UPT, UR6, 0x2, UPT ;  /* 0x000000020600788c */ /* 0x008fe2000bf06270 */
[----:B------:R-:W-:Y:S01]  /*00d0*/  ISETP.NE.AND P1, PT, R11, RZ, PT ;  /* 0x000000ff0b00720c */ /* 0x000fe20003f25270 */
[----:B----4-:R-:W-:Y:S01]  /*00e0*/  ULEA UR4, UR5, UR4, 0x18 ;  /* 0x0000000405047291 */ /* 0x010fe2000f8ec0ff */
[----:B-----5:R-:W-:-:S05]  /*00f0*/  ISETP.GE.AND P2, PT, R9, 0x2, PT ;  /* 0x000000020900780c */ /* 0x020fca0003f46270 */
[----:B------:R-:W-:Y:S01]  /*0100*/  LEA R6, R11, UR4, 0x3 ;  /* 0x000000040b067c11 */ /* 0x000fe2000f8e18ff */
[----:B0-----:R-:W-:Y:S02]  /*0110*/  IMAD.MOV.U32 R3, RZ, RZ, 0x1 ;  /* 0x00000001ff037424 */ /* 0x001fe400078e00ff */
[----:B------:R-:W-:Y:S02]  /*0120*/  VIADD R2, R0, 0x1 ;  /* 0x0000000100027836 */ /* 0x000fe40000000000 */
[----:B--2---:R0:W-:Y:S01]  /*0130*/  STS.64 [R6], R4 ;  /* 0x0000000406007388 */ /* 0x0041e20000000a00 */
[----:B------:R-:W-:Y:S05]  /*0140*/  BRA.U !UP0, `(.L_x_0) ;  /* 0x0000000108407547 */ /* 0x000fea000b800000 */
[----:B------:R-:W-:Y:S01]  /*0150*/  HFMA2 R3, -RZ, RZ, 0, 5.9604644775390625e-08 ;  /* 0x00000001ff037431 */ /* 0x000fe200000001ff */
[----:B------:R-:W1:Y:S01]  /*0160*/  LDCU UR5, c[0x0][0x390] ;  /* 0x00007200ff0577ac */ /* 0x000e620008000800 */
[----:B------:R-:W-:-:S05]  /*0170*/  NOP ;  /* 0x0000000000007918 */ /* 0x000fca0000000000 */
.L_x_1:
[----:B-1----:R-:W-:Y:S02]  /*0180*/  USHF.R.U32.HI UR6, URZ, 0x1, UR5 ;  /* 0x00000001ff067899 */ /* 0x002fe40008011605 */
[----:B------:R-:W-:-:S04]  /*0190*/  UISETP.GT.U32.AND UP0, UPT, UR5, 0x3, UPT ;  /* 0x000000030500788c */ /* 0x000fc8000bf04070 */
[----:B------:R-:W-:Y:S01]  /*01a0*/  ISETP.GE.U32.AND P0, PT, R11, UR6, PT ;  /* 0x000000060b007c0c */ /* 0x000fe2000bf06070 */
[----:B------:R-:W-:-:S12]  /*01b0*/  UMOV UR5, UR6 ;  /* 0x0000000600057c82 */ /* 0x000fd80008000000 */
[----:B0-----:R-:W-:-:S05]  /*01c0*/  @!P0 IMAD R4, R2, R3, RZ ;  /* 0x0000000302048224 */ /* 0x001fca00078e02ff */
[----:B------:R-:W-:-:S05]  /*01d0*/  @!P0 LEA R4, R4, UR4, 0x2 ;  /* 0x0000000404048c11 */ /* 0x000fca000f8e10ff */
[C---:B--2---:R-:W-:Y:S01]  /*01e0*/  @!P0 IMAD R5, R3.reuse, 0x4, R4 ;  /* 0x0000000403058824 */ /* 0x044fe200078e0204 */
[----:B------:R-:W-:Y:S01]  /*01f0*/  SHF.L.U32 R3, R3, 0x1, RZ ;  /* 0x0000000103037819 */ /* 0x000fe200000006ff */
[----:B------:R-:W-:Y:S04]  /*0200*/  @!P0 LDS R4, [R4+-0x4] ;  /* 0xfffffc0004048984 */ /* 0x000fe80000000800 */
[----:B------:R-:W0:Y:S02]  /*0210*/  @!P0 LDS R7, [R5+-0x4] ;  /* 0xfffffc0005078984 */ /* 0x000e240000000800 */
[----:B0-----:R-:W-:-:S05]  /*0220*/  @!P0 IMAD.IADD R8, R4, 0x1, R7 ;  /* 0x0000000104088824 */ /* 0x001fca00078e0207 */
[----:B------:R2:W-:Y:S01]  /*0230*/  @!P0 STS [R5+-0x4], R8 ;  /* 0xfffffc0805008388 */ /* 0x0005e20000000800 */
[----:B------:R-:W-:Y:S05]  /*0240*/  BRA.U UP0, `(.L_x_1) ;  /* 0xfffffffd00cc7547 */ /* 0x000fea000b83ffff */
.L_x_0:
[----:B0-----:R-:W-:-:S05]  /*0250*/  @!P1 LEA R4, R9, UR4, 0x2 ;  /* 0x0000000409049c11 */ /* 0x001fca000f8e10ff */
[----:B------:R0:W-:Y:S01]  /*0260*/  @!P1 STS [R4+-0x4], RZ ;  /* 0xfffffcff04009388 */ /* 0x0001e20000000800 */
[----:B------:R-:W-:Y:S05]  /*0270*/  @!P2 BRA `(.L_x_2) ;  /* 0x000000000044a947 */ /* 0x000fea0003800000 */
[----:B------:R-:W1:Y:S01]  /*0280*/  LDCU UR6, c[0x0][0x390] ;  /* 0x00007200ff0677ac */ /* 0x000e620008000800 */
[----:B------:R-:W-:-:S05]  /*0290*/  UMOV UR5, 0x1 ;  /* 0x0000000100057882 */ /* 0x000fca0000000000 */
.L_x_3:
[----:B------:R-:W-:Y:S01]  /*02a0*/  BAR.SYNC.DEFER_BLOCKING 0x0 ;  /* 0x0000000000007b1d */ /* 0x000fe20000010000 */
[----:B------:R-:W-:Y:S01]  /*02b0*/  ISETP.GE.U32.AND P0, PT, R11, UR5, PT ;  /* 0x000000050b007c0c */ /* 0x000fe2000bf06070 */
[----:B------:R-:W-:Y:S01]  /*02c0*/  USHF.L.U32 UR5, UR5, 0x1, URZ ;  /* 0x0000000105057899 */ /* 0x000fe200080006ff */
[----:B------:R-:W-:-:S03]  /*02d0*/  LEA.HI R3, R3, R3, RZ, 0x1 ;  /* 0x0000000303037211 */ /* 0x000fc600078f08ff */
[----:B-1----:R-:W-:Y:S01]  /*02e0*/  UISETP.GE.AND UP0, UPT, UR5, UR6, UPT ;  /* 0x000000060500728c */ /* 0x002fe2000bf06270 */
[----:B------:R-:W-:-:S07]  /*02f0*/  SHF.R.S32.HI R3, RZ, 0x1, R3 ;  /* 0x00000001ff037819 */ /* 0x000fce0000011403 */
[----:B0--3--:R-:W-:-:S05]  /*0300*/  @!P0 IMAD R4, R2, R3, RZ ;  /* 0x0000000302048224 */ /* 0x009fca00078e02ff */
[----:B------:R-:W-:-:S05]  /*0310*/  @!P0 LEA R4, R4, UR4, 0x2 ;  /* 0x0000000404048c11 */ /* 0x000fca000f8e10ff */
[----:B------:R-:W-:Y:S01]  /*0320*/  @!P0 IMAD R7, R3, 0x4, R4 ;  /* 0x0000000403078824 */ /* 0x000fe200078e0204 */
[----:B--2---:R-:W-:Y:S04]  /*0330*/  @!P0 LDS R5, [R4+-0x4] ;  /* 0xfffffc0004058984 */ /* 0x004fe80000000800 */
[----:B------:R-:W0:Y:S02]  /*0340*/  @!P0 LDS R8, [R7+-0x4] ;  /* 0xfffffc0007088984 */ /* 0x000e240000000800 */
[----:B0-----:R-:W-:Y:S02]  /*0350*/  @!P0 IADD3 R10, PT, PT, R5, R8, RZ ;  /* 0x00000008050a8210 */ /* 0x001fe40007ffe0ff */
[----:B------:R3:W-:Y:S04]  /*0360*/  @!P0 STS [R4+-0x4], R8 ;  /* 0xfffffc0804008388 */ /* 0x0007e80000000800 */
[----:B------:R3:W-:Y:S01]  /*0370*/  @!P0 STS [R7+-0x4], R10 ;  /* 0xfffffc0a07008388 */ /* 0x0007e20000000800 */
[----:B------:R-:W-:Y:S05]  /*0380*/  BRA.U !UP0, `(.L_x_3) ;  /* 0xfffffffd08c47547 */ /* 0x000fea000b83ffff */
.L_x_2:
[----:B------:R-:W-:Y:S08]  /*0390*/  BAR.SYNC.DEFER_BLOCKING 0x0 ;  /* 0x0000000000007b1d */ /* 0x000ff00000010000 */
[----:B------:R-:W1:Y:S01]  /*03a0*/  LDC.64 R2, c[0x0][0x380] ;  /* 0x0000e000ff027b82 */ /* 0x000e620000000a00 */
[----:B---3--:R-:W3:Y:S01]  /*03b0*/  LDS.64 R6, [R6] ;  /* 0x0000000006067984 */ /* 0x008ee20000000a00 */
[----:B-1----:R-:W-:-:S05]  /*03c0*/  IMAD.WIDE.U32 R2, R0, 0x4, R2 ;  /* 0x0000000400027825 */ /* 0x002fca00078e0002 */
[----:B---3--:R-:W-:Y:S04]  /*03d0*/  STG.E desc[UR8][R2.64], R6 ;  /* 0x0000000602007986 */ /* 0x008fe8000c101908 */
[----:B------:R-:W-:Y:S01]  /*03e0*/  STG.E desc[UR8][R2.64+0x4], R7 ;  /* 0x0000040702007986 */ /* 0x000fe2000c101908 */
[----:B------:R-:W-:Y:S05]  /*03f0*/  EXIT ;  /* 0x000000000000794d */ /* 0x000fea0003800000 */
.L_x_4:
[----:B------:R-:W-:-:S00]  /*0400*/  BRA `(.L_x_4) ;  /* 0xfffffffc00fc7947 */ /* 0x000fc0000383ffff */
[----:B------:R-:W-:-:S00]  /*0410*/  NOP ;  /* 0x0000000000007918 */ /* 0x000fc00000000000 */
        /* <DEDUP_REMOVED lines=14> */
.L_x_5:


//--------------------- .nv.shared._Z19exclusiveScanKernelPiS_i --------------------------
	.section	.nv.shared._Z19exclusiveScanKernelPiS_i,"aw",@nobits
	.sectionflags	@""
	.align	16
	.zero		1024


//--------------------- .nv.shared.reserved.0     --------------------------
	.section	.nv.shared.reserved.0,"aw",@nobits
	.weak		__nv_reservedSMEM_offset_0_alias
	.size		__nv_reservedSMEM_offset_0_alias, 0, 64
	.other		__nv_reservedSMEM_offset_0_alias,@"STO_CUDA_RESERVED_SHARED STV_DEFAULT"
__nv_reservedSMEM_offset_0_alias:
	.zero		0
	.zero		64


//--------------------- .nv.constant0._Z19exclusiveScanKernelPiS_i --------------------------
	.section	.nv.constant0._Z19exclusiveScanKernelPiS_i,"a",@progbits
	.sectionflags	@""
	.align	4
.nv.constant0._Z19exclusiveScanKernelPiS_i:
	.zero		916


//--------------------- SYMBOLS --------------------------

	.type		.nv.reservedSmem.offset0,@object
	.size		.nv.reservedSmem.offset0,0x4
	.type		.nv.reservedSmem.cap,@object
	.size		.nv.reservedSmem.cap,0x4
